//
// Generated by NVIDIA NVVM Compiler
//
// Compiler Build ID: CL-36424714
// Cuda compilation tools, release 13.0, V13.0.88
// Based on NVVM 20.0.0
//

.version 9.0
.target sm_100
.address_size 64

	// .globl	_Z29deformable_aggregation_kerneliPfPKfPKiS3_S1_S1_iiiiiiii

.visible .entry _Z29deformable_aggregation_kerneliPfPKfPKiS3_S1_S1_iiiiiiii(
	.param .u32 _Z29deformable_aggregation_kerneliPfPKfPKiS3_S1_S1_iiiiiiii_param_0,
	.param .u64 .ptr .align 1 _Z29deformable_aggregation_kerneliPfPKfPKiS3_S1_S1_iiiiiiii_param_1,
	.param .u64 .ptr .align 1 _Z29deformable_aggregation_kerneliPfPKfPKiS3_S1_S1_iiiiiiii_param_2,
	.param .u64 .ptr .align 1 _Z29deformable_aggregation_kerneliPfPKfPKiS3_S1_S1_iiiiiiii_param_3,
	.param .u64 .ptr .align 1 _Z29deformable_aggregation_kerneliPfPKfPKiS3_S1_S1_iiiiiiii_param_4,
	.param .u64 .ptr .align 1 _Z29deformable_aggregation_kerneliPfPKfPKiS3_S1_S1_iiiiiiii_param_5,
	.param .u64 .ptr .align 1 _Z29deformable_aggregation_kerneliPfPKfPKiS3_S1_S1_iiiiiiii_param_6,
	.param .u32 _Z29deformable_aggregation_kerneliPfPKfPKiS3_S1_S1_iiiiiiii_param_7,
	.param .u32 _Z29deformable_aggregation_kerneliPfPKfPKiS3_S1_S1_iiiiiiii_param_8,
	.param .u32 _Z29deformable_aggregation_kerneliPfPKfPKiS3_S1_S1_iiiiiiii_param_9,
	.param .u32 _Z29deformable_aggregation_kerneliPfPKfPKiS3_S1_S1_iiiiiiii_param_10,
	.param .u32 _Z29deformable_aggregation_kerneliPfPKfPKiS3_S1_S1_iiiiiiii_param_11,
	.param .u32 _Z29deformable_aggregation_kerneliPfPKfPKiS3_S1_S1_iiiiiiii_param_12,
	.param .u32 _Z29deformable_aggregation_kerneliPfPKfPKiS3_S1_S1_iiiiiiii_param_13,
	.param .u32 _Z29deformable_aggregation_kerneliPfPKfPKiS3_S1_S1_iiiiiiii_param_14
)
{
	.reg .pred 	%p<17>;
	.reg .b32 	%r<56>;
	.reg .b32 	%f<35>;
	.reg .b64 	%rd<44>;

	ld.param.u32 	%r18, [_Z29deformable_aggregation_kerneliPfPKfPKiS3_S1_S1_iiiiiiii_param_0];
	ld.param.u64 	%rd5, [_Z29deformable_aggregation_kerneliPfPKfPKiS3_S1_S1_iiiiiiii_param_1];
	ld.param.u64 	%rd6, [_Z29deformable_aggregation_kerneliPfPKfPKiS3_S1_S1_iiiiiiii_param_2];
	ld.param.u64 	%rd7, [_Z29deformable_aggregation_kerneliPfPKfPKiS3_S1_S1_iiiiiiii_param_3];
	ld.param.u64 	%rd8, [_Z29deformable_aggregation_kerneliPfPKfPKiS3_S1_S1_iiiiiiii_param_4];
	ld.param.u64 	%rd9, [_Z29deformable_aggregation_kerneliPfPKfPKiS3_S1_S1_iiiiiiii_param_5];
	ld.param.u64 	%rd10, [_Z29deformable_aggregation_kerneliPfPKfPKiS3_S1_S1_iiiiiiii_param_6];
	ld.param.u32 	%r10, [_Z29deformable_aggregation_kerneliPfPKfPKiS3_S1_S1_iiiiiiii_param_7];
	ld.param.u32 	%r11, [_Z29deformable_aggregation_kerneliPfPKfPKiS3_S1_S1_iiiiiiii_param_8];
	ld.param.u32 	%r12, [_Z29deformable_aggregation_kerneliPfPKfPKiS3_S1_S1_iiiiiiii_param_9];
	ld.param.u32 	%r13, [_Z29deformable_aggregation_kerneliPfPKfPKiS3_S1_S1_iiiiiiii_param_10];
	ld.param.u32 	%r14, [_Z29deformable_aggregation_kerneliPfPKfPKiS3_S1_S1_iiiiiiii_param_11];
	ld.param.u32 	%r15, [_Z29deformable_aggregation_kerneliPfPKfPKiS3_S1_S1_iiiiiiii_param_12];
	ld.param.u32 	%r16, [_Z29deformable_aggregation_kerneliPfPKfPKiS3_S1_S1_iiiiiiii_param_13];
	ld.param.u32 	%r17, [_Z29deformable_aggregation_kerneliPfPKfPKiS3_S1_S1_iiiiiiii_param_14];
	mov.u32 	%r19, %ctaid.x;
	mov.u32 	%r20, %ntid.x;
	mov.u32 	%r21, %tid.x;
	mad.lo.s32 	%r1, %r19, %r20, %r21;
	setp.ge.s32 	%p1, %r1, %r18;
	@%p1 bra 	$L__BB0_6;
	cvta.to.global.u64 	%rd11, %rd10;
	cvta.to.global.u64 	%rd12, %rd9;
	div.s32 	%r22, %r13, %r17;
	div.s32 	%r23, %r1, %r22;
	mul.wide.s32 	%rd13, %r23, 4;
	add.s64 	%rd14, %rd11, %rd13;
	ld.global.f32 	%f1, [%rd14];
	div.s32 	%r3, %r1, %r13;
	mul.lo.s32 	%r24, %r3, %r13;
	sub.s32 	%r2, %r1, %r24;
	div.s32 	%r25, %r3, %r14;
	div.s32 	%r26, %r25, %r11;
	mul.lo.s32 	%r27, %r26, %r11;
	sub.s32 	%r4, %r25, %r27;
	div.s32 	%r28, %r26, %r16;
	mul.lo.s32 	%r29, %r28, %r16;
	sub.s32 	%r30, %r26, %r29;
	div.s32 	%r31, %r28, %r15;
	mul.lo.s32 	%r32, %r31, %r15;
	sub.s32 	%r33, %r28, %r32;
	rem.s32 	%r5, %r31, %r10;
	mad.lo.s32 	%r6, %r5, %r15, %r33;
	mad.lo.s32 	%r34, %r6, %r16, %r30;
	mad.lo.s32 	%r35, %r34, %r11, %r4;
	shl.b32 	%r36, %r35, 1;
	mul.wide.s32 	%rd15, %r36, 4;
	add.s64 	%rd16, %rd12, %rd15;
	ld.global.f32 	%f2, [%rd16];
	ld.global.f32 	%f3, [%rd16+4];
	setp.le.f32 	%p2, %f2, 0f00000000;
	setp.ge.f32 	%p3, %f2, 0f3F800000;
	or.pred  	%p4, %p2, %p3;
	setp.le.f32 	%p5, %f3, 0f00000000;
	setp.ge.f32 	%p6, %f3, 0f3F800000;
	or.pred  	%p7, %p5, %p6;
	or.pred  	%p9, %p4, %p7;
	@%p9 bra 	$L__BB0_6;
	rem.s32 	%r37, %r3, %r14;
	mad.lo.s32 	%r7, %r4, %r14, %r37;
	cvta.to.global.u64 	%rd17, %rd8;
	mul.wide.s32 	%rd18, %r7, 4;
	add.s64 	%rd19, %rd17, %rd18;
	ld.global.u32 	%r38, [%rd19];
	mul.lo.s32 	%r39, %r12, %r10;
	mul.lo.s32 	%r8, %r39, %r13;
	mad.lo.s32 	%r40, %r5, %r12, %r38;
	mad.lo.s32 	%r9, %r40, %r13, %r2;
	setp.lt.s32 	%p10, %r9, 0;
	setp.ge.s32 	%p11, %r9, %r8;
	or.pred  	%p12, %p10, %p11;
	@%p12 bra 	$L__BB0_6;
	shl.b32 	%r42, %r7, 1;
	cvta.to.global.u64 	%rd20, %rd7;
	mul.wide.s32 	%rd21, %r42, 4;
	add.s64 	%rd22, %rd20, %rd21;
	ld.global.u32 	%r43, [%rd22];
	cvt.u64.u32 	%rd1, %r43;
	ld.global.u32 	%r44, [%rd22+4];
	cvt.u64.u32 	%rd2, %r44;
	min.s32 	%r46, %r43, %r44;
	setp.lt.s32 	%p13, %r46, 1;
	max.s32 	%r47, %r43, %r44;
	setp.gt.s32 	%p14, %r47, %r12;
	or.pred  	%p15, %p14, %p13;
	@%p15 bra 	$L__BB0_6;
	cvt.u64.u32 	%rd3, %r9;
	cvt.s64.s32 	%rd4, %r13;
	mul.lo.s64 	%rd23, %rd1, %rd4;
	mad.lo.s64 	%rd24, %rd23, %rd2, %rd3;
	cvt.s64.s32 	%rd25, %r8;
	setp.gt.s64 	%p16, %rd24, %rd25;
	@%p16 bra 	$L__BB0_6;
	cvt.u32.u64 	%r48, %rd2;
	cvt.u32.u64 	%r49, %rd1;
	cvt.rn.f32.u32 	%f4, %r49;
	fma.rn.f32 	%f5, %f3, %f4, 0fBF000000;
	cvt.rn.f32.u32 	%f6, %r48;
	fma.rn.f32 	%f7, %f2, %f6, 0fBF000000;
	mul.lo.s32 	%r50, %r6, %r13;
	cvt.s64.s32 	%rd26, %r50;
	cvt.s64.s32 	%rd27, %r2;
	add.s64 	%rd28, %rd26, %rd27;
	cvta.to.global.u64 	%rd29, %rd5;
	shl.b64 	%rd30, %rd28, 2;
	add.s64 	%rd31, %rd29, %rd30;
	add.f32 	%f8, %f4, 0fBF800347;
	min.f32 	%f9, %f5, %f8;
	max.f32 	%f10, %f9, 0f00000000;
	add.f32 	%f11, %f6, 0fBF800347;
	min.f32 	%f12, %f7, %f11;
	max.f32 	%f13, %f12, 0f00000000;
	cvt.rmi.f32.f32 	%f14, %f10;
	cvt.rzi.s32.f32 	%r51, %f14;
	cvt.rmi.f32.f32 	%f15, %f13;
	cvt.rzi.s32.f32 	%r52, %f15;
	cvt.rn.f32.s32 	%f16, %r51;
	sub.f32 	%f17, %f10, %f16;
	cvt.rn.f32.s32 	%f18, %r52;
	sub.f32 	%f19, %f13, %f18;
	mov.f32 	%f20, 0f3F800000;
	sub.f32 	%f21, %f20, %f17;
	sub.f32 	%f22, %f20, %f19;
	mul.lo.s32 	%r53, %r48, %r13;
	mul.lo.s32 	%r54, %r51, %r53;
	cvt.s64.s32 	%rd32, %r54;
	mul.lo.s32 	%r55, %r52, %r13;
	cvt.s64.s32 	%rd33, %r55;
	add.s64 	%rd34, %rd32, %rd3;
	add.s64 	%rd35, %rd34, %rd33;
	cvta.to.global.u64 	%rd36, %rd6;
	shl.b64 	%rd37, %rd35, 2;
	add.s64 	%rd38, %rd36, %rd37;
	mul.wide.s32 	%rd39, %r53, 4;
	add.s64 	%rd40, %rd38, %rd39;
	ld.global.f32 	%f23, [%rd38];
	shl.b64 	%rd41, %rd4, 2;
	add.s64 	%rd42, %rd38, %rd41;
	ld.global.f32 	%f24, [%rd42];
	ld.global.f32 	%f25, [%rd40];
	add.s64 	%rd43, %rd40, %rd41;
	ld.global.f32 	%f26, [%rd43];
	mul.f32 	%f27, %f19, %f24;
	fma.rn.f32 	%f28, %f22, %f23, %f27;
	mul.f32 	%f29, %f19, %f26;
	fma.rn.f32 	%f30, %f22, %f25, %f29;
	mul.f32 	%f31, %f17, %f30;
	fma.rn.f32 	%f32, %f21, %f28, %f31;
	mul.f32 	%f33, %f1, %f32;
	atom.global.add.f32 	%f34, [%rd31], %f33;
$L__BB0_6:
	ret;

}


// ===== COMPILED SASS (sm_100) =====

	.target	sm_100

	.elftype	@"ET_EXEC"


//--------------------- .note.nv.tkinfo           --------------------------
	.section	.note.nv.tkinfo,"",@"SHT_NOTE"
	.sectionflags	@"SHF_NOTE_NV_TKINFO"
	.tkinfo
        /*0018*/ 	.word	0x00000002
        /*0030*/ 	.string	""
        /*0030*/ 	.string	"ptxas"
        /*0030*/ 	.string	"Cuda compilation tools, release 13.0, V13.0.88"
        /*0030*/ 	.string	"Build cuda_13.0.r13.0/compiler.36424714_0"
        /*0030*/ 	.string	"-arch sm_100 -m 64 "



//--------------------- .note.nv.cuinfo           --------------------------
	.section	.note.nv.cuinfo,"",@"SHT_NOTE"
	.sectionflags	@"SHF_NOTE_NV_CUINFO"
        /*0018*/ 	.short	0x0002
        /*001a*/ 	.short	0x0064
        /*001c*/ 	.short	0x0082
	.zero		2


//--------------------- .nv.info                  --------------------------
	.section	.nv.info,"",@"SHT_CUDA_INFO"
	.align	4


	//----- nvinfo : EIATTR_REGCOUNT
	.align		4
        /*0000*/ 	.byte	0x04, 0x2f
        /*0002*/ 	.short	(.L_1 - .L_0)
	.align		4
.L_0:
        /*0004*/ 	.word	index@(_Z29deformable_aggregation_kerneliPfPKfPKiS3_S1_S1_iiiiiiii)
        /*0008*/ 	.word	0x0000001c


	//----- nvinfo : EIATTR_FRAME_SIZE
	.align		4
.L_1:
        /*000c*/ 	.byte	0x04, 0x11
        /*000e*/ 	.short	(.L_3 - .L_2)
	.align		4
.L_2:
        /*0010*/ 	.word	index@(_Z29deformable_aggregation_kerneliPfPKfPKiS3_S1_S1_iiiiiiii)
        /*0014*/ 	.word	0x00000000


	//----- nvinfo : EIATTR_MIN_STACK_SIZE
	.align		4
.L_3:
        /*0018*/ 	.byte	0x04, 0x12
        /*001a*/ 	.short	(.L_5 - .L_4)
	.align		4
.L_4:
        /*001c*/ 	.word	index@(_Z29deformable_aggregation_kerneliPfPKfPKiS3_S1_S1_iiiiiiii)
        /*0020*/ 	.word	0x00000000
.L_5:


//--------------------- .nv.compat                --------------------------
	.section	.nv.compat,"",@"SHT_CUDA_COMPAT_INFO"
	.align	4
        /*0000*/ 	.byte	0x02, 0x09, 0x00, 0x00, 0x02, 0x02, 0x01, 0x00, 0x02, 0x05, 0x05, 0x00, 0x03, 0x07, 0x01, 0x01
        /*0010*/ 	.byte	0x02, 0x03, 0x00, 0x00, 0x02, 0x06, 0x01, 0x00, 0x04, 0x0b, 0x08, 0x00, 0x01, 0x00, 0x00, 0x00
        /*0020*/ 	.byte	0x00, 0x00, 0x00, 0x00


//--------------------- .nv.info._Z29deformable_aggregation_kerneliPfPKfPKiS3_S1_S1_iiiiiiii --------------------------
	.section	.nv.info._Z29deformable_aggregation_kerneliPfPKfPKiS3_S1_S1_iiiiiiii,"",@"SHT_CUDA_INFO"
	.sectionflags	@""
	.align	4


	//----- nvinfo : EIATTR_CUDA_API_VERSION
	.align		4
        /*0000*/ 	.byte	0x04, 0x37
        /*0002*/ 	.short	(.L_7 - .L_6)
.L_6:
        /*0004*/ 	.word	0x00000082


	//----- nvinfo : EIATTR_KPARAM_INFO
	.align		4
.L_7:
        /*0008*/ 	.byte	0x04, 0x17
        /*000a*/ 	.short	(.L_9 - .L_8)
.L_8:
        /*000c*/ 	.word	0x00000000
        /*0010*/ 	.short	0x000e
        /*0012*/ 	.short	0x0054
        /*0014*/ 	.byte	0x00, 0xf0, 0x11, 0x00


	//----- nvinfo : EIATTR_KPARAM_INFO
	.align		4
.L_9:
        /*0018*/ 	.byte	0x04, 0x17
        /*001a*/ 	.short	(.L_11 - .L_10)
.L_10:
        /*001c*/ 	.word	0x00000000
        /*0020*/ 	.short	0x000d
        /*0022*/ 	.short	0x0050
        /*0024*/ 	.byte	0x00, 0xf0, 0x11, 0x00


	//----- nvinfo : EIATTR_KPARAM_INFO
	.align		4
.L_11:
        /*0028*/ 	.byte	0x04, 0x17
        /*002a*/ 	.short	(.L_13 - .L_12)
.L_12:
        /*002c*/ 	.word	0x00000000
        /*0030*/ 	.short	0x000c
        /*0032*/ 	.short	0x004c
        /*0034*/ 	.byte	0x00, 0xf0, 0x11, 0x00


	//----- nvinfo : EIATTR_KPARAM_INFO
	.align		4
.L_13:
        /*0038*/ 	.byte	0x04, 0x17
        /*003a*/ 	.short	(.L_15 - .L_14)
.L_14:
        /*003c*/ 	.word	0x00000000
        /*0040*/ 	.short	0x000b
        /*0042*/ 	.short	0x0048
        /*0044*/ 	.byte	0x00, 0xf0, 0x11, 0x00


	//----- nvinfo : EIATTR_KPARAM_INFO
	.align		4
.L_15:
        /*0048*/ 	.byte	0x04, 0x17
        /*004a*/ 	.short	(.L_17 - .L_16)
.L_16:
        /*004c*/ 	.word	0x00000000
        /*0050*/ 	.short	0x000a
        /*0052*/ 	.short	0x0044
        /*0054*/ 	.byte	0x00, 0xf0, 0x11, 0x00


	//----- nvinfo : EIATTR_KPARAM_INFO
	.align		4
.L_17:
        /*0058*/ 	.byte	0x04, 0x17
        /*005a*/ 	.short	(.L_19 - .L_18)
.L_18:
        /*005c*/ 	.word	0x00000000
        /*0060*/ 	.short	0x0009
        /*0062*/ 	.short	0x0040
        /*0064*/ 	.byte	0x00, 0xf0, 0x11, 0x00


	//----- nvinfo : EIATTR_KPARAM_INFO
	.align		4
.L_19:
        /*0068*/ 	.byte	0x04, 0x17
        /*006a*/ 	.short	(.L_21 - .L_20)
.L_20:
        /*006c*/ 	.word	0x00000000
        /*0070*/ 	.short	0x0008
        /*0072*/ 	.short	0x003c
        /*0074*/ 	.byte	0x00, 0xf0, 0x11, 0x00


	//----- nvinfo : EIATTR_KPARAM_INFO
	.align		4
.L_21:
        /*0078*/ 	.byte	0x04, 0x17
        /*007a*/ 	.short	(.L_23 - .L_22)
.L_22:
        /*007c*/ 	.word	0x00000000
        /*0080*/ 	.short	0x0007
        /*0082*/ 	.short	0x0038
        /*0084*/ 	.byte	0x00, 0xf0, 0x11, 0x00


	//----- nvinfo : EIATTR_KPARAM_INFO
	.align		4
.L_23:
        /*0088*/ 	.byte	0x04, 0x17
        /*008a*/ 	.short	(.L_25 - .L_24)
.L_24:
        /*008c*/ 	.word	0x00000000
        /*0090*/ 	.short	0x0006
        /*0092*/ 	.short	0x0030
        /*0094*/ 	.byte	0x00, 0xf5, 0x21, 0x00


	//----- nvinfo : EIATTR_KPARAM_INFO
	.align		4
.L_25:
        /*0098*/ 	.byte	0x04, 0x17
        /*009a*/ 	.short	(.L_27 - .L_26)
.L_26:
        /*009c*/ 	.word	0x00000000
        /*00a0*/ 	.short	0x0005
        /*00a2*/ 	.short	0x0028
        /*00a4*/ 	.byte	0x00, 0xf5, 0x21, 0x00


	//----- nvinfo : EIATTR_KPARAM_INFO
	.align		4
.L_27:
        /*00a8*/ 	.byte	0x04, 0x17
        /*00aa*/ 	.short	(.L_29 - .L_28)
.L_28:
        /*00ac*/ 	.word	0x00000000
        /*00b0*/ 	.short	0x0004
        /*00b2*/ 	.short	0x0020
        /*00b4*/ 	.byte	0x00, 0xf5, 0x21, 0x00


	//----- nvinfo : EIATTR_KPARAM_INFO
	.align		4
.L_29:
        /*00b8*/ 	.byte	0x04, 0x17
        /*00ba*/ 	.short	(.L_31 - .L_30)
.L_30:
        /*00bc*/ 	.word	0x00000000
        /*00c0*/ 	.short	0x0003
        /*00c2*/ 	.short	0x0018
        /*00c4*/ 	.byte	0x00, 0xf5, 0x21, 0x00


	//----- nvinfo : EIATTR_KPARAM_INFO
	.align		4
.L_31:
        /*00c8*/ 	.byte	0x04, 0x17
        /*00ca*/ 	.short	(.L_33 - .L_32)
.L_32:
        /*00cc*/ 	.word	0x00000000
        /*00d0*/ 	.short	0x0002
        /*00d2*/ 	.short	0x0010
        /*00d4*/ 	.byte	0x00, 0xf5, 0x21, 0x00


	//----- nvinfo : EIATTR_KPARAM_INFO
	.align		4
.L_33:
        /*00d8*/ 	.byte	0x04, 0x17
        /*00da*/ 	.short	(.L_35 - .L_34)
.L_34:
        /*00dc*/ 	.word	0x00000000
        /*00e0*/ 	.short	0x0001
        /*00e2*/ 	.short	0x0008
        /*00e4*/ 	.byte	0x00, 0xf5, 0x21, 0x00


	//----- nvinfo : EIATTR_KPARAM_INFO
	.align		4
.L_35:
        /*00e8*/ 	.byte	0x04, 0x17
        /*00ea*/ 	.short	(.L_37 - .L_36)
.L_36:
        /*00ec*/ 	.word	0x00000000
        /*00f0*/ 	.short	0x0000
        /*00f2*/ 	.short	0x0000
        /*00f4*/ 	.byte	0x00, 0xf0, 0x11, 0x00


	//----- nvinfo : EIATTR_SPARSE_MMA_MASK
	.align		4
.L_37:
        /*00f8*/ 	.byte	0x03, 0x50
        /*00fa*/ 	.short	0x0000


	//----- nvinfo : EIATTR_MAXREG_COUNT
	.align		4
        /*00fc*/ 	.byte	0x03, 0x1b
        /*00fe*/ 	.short	0x00ff


	//----- nvinfo : EIATTR_MERCURY_ISA_VERSION
	.align		4
        /*0100*/ 	.byte	0x03, 0x5f
        /*0102*/ 	.short	0x0101


	//----- nvinfo : EIATTR_VRC_CTA_INIT_COUNT
	.align		4
        /*0104*/ 	.byte	0x02, 0x4a
	.zero		1
	.zero		1


	//----- nvinfo : EIATTR_EXIT_INSTR_OFFSETS
	.align		4
        /*0108*/ 	.byte	0x04, 0x1c
        /*010a*/ 	.short	(.L_39 - .L_38)


	//   ....[0]....
.L_38:
        /*010c*/ 	.word	0x00000070


	//   ....[1]....
        /*0110*/ 	.word	0x00000ce0


	//   ....[2]....
        /*0114*/ 	.word	0x00000e20


	//   ....[3]....
        /*0118*/ 	.word	0x00000ec0


	//   ....[4]....
        /*011c*/ 	.word	0x00000f70


	//   ....[5]....
        /*0120*/ 	.word	0x000013f0


	//----- nvinfo : EIATTR_CBANK_PARAM_SIZE
	.align		4
.L_39:
        /*0124*/ 	.byte	0x03, 0x19
        /*0126*/ 	.short	0x0058


	//----- nvinfo : EIATTR_PARAM_CBANK
	.align		4
        /*0128*/ 	.byte	0x04, 0x0a
        /*012a*/ 	.short	(.L_41 - .L_40)
	.align		4
.L_40:
        /*012c*/ 	.word	index@(.nv.constant0._Z29deformable_aggregation_kerneliPfPKfPKiS3_S1_S1_iiiiiiii)
        /*0130*/ 	.short	0x0380
        /*0132*/ 	.short	0x0058


	//----- nvinfo : EIATTR_SW_WAR
	.align		4
.L_41:
        /*0134*/ 	.byte	0x04, 0x36
        /*0136*/ 	.short	(.L_43 - .L_42)
.L_42:
        /*0138*/ 	.word	0x00000008
.L_43:


//--------------------- .nv.callgraph             --------------------------
	.section	.nv.callgraph,"",@"SHT_CUDA_CALLGRAPH"
	.align	4
	.sectionentsize	8
	.align		4
        /*0000*/ 	.word	0x00000000
	.align		4
        /*0004*/ 	.word	0xffffffff
	.align		4
        /*0008*/ 	.word	0x00000000
	.align		4
        /*000c*/ 	.word	0xfffffffe
	.align		4
        /*0010*/ 	.word	0x00000000
	.align		4
        /*0014*/ 	.word	0xfffffffd
	.align		4
        /*0018*/ 	.word	0x00000000
	.align		4
        /*001c*/ 	.word	0xfffffffc


//--------------------- .text._Z29deformable_aggregation_kerneliPfPKfPKiS3_S1_S1_iiiiiiii --------------------------
	.section	.text._Z29deformable_aggregation_kerneliPfPKfPKiS3_S1_S1_iiiiiiii,"ax",@progbits
	.align	128
        .global         _Z29deformable_aggregation_kerneliPfPKfPKiS3_S1_S1_iiiiiiii
        .type           _Z29deformable_aggregation_kerneliPfPKfPKiS3_S1_S1_iiiiiiii,@function
        .size           _Z29deformable_aggregation_kerneliPfPKfPKiS3_S1_S1_iiiiiiii,(.L_x_1 - _Z29deformable_aggregation_kerneliPfPKfPKiS3_S1_S1_iiiiiiii)
        .other          _Z29deformable_aggregation_kerneliPfPKfPKiS3_S1_S1_iiiiiiii,@"STO_CUDA_ENTRY STV_DEFAULT"
_Z29deformable_aggregation_kerneliPfPKfPKiS3_S1_S1_iiiiiiii:
.text._Z29deformable_aggregation_kerneliPfPKfPKiS3_S1_S1_iiiiiiii:
[----:B------:R-:W-:Y:S01]  /*0000*/  LDC R1, c[0x0][0x37c] ;  /* 0x0000df00ff017b82 */ /* 0x000fe20000000800 */
[----:B------:R-:W0:Y:S07]  /*0010*/  S2R R3, SR_TID.X ;  /* 0x0000000000037919 */ /* 0x000e2e0000002100 */
[----:B------:R-:W0:Y:S01]  /*0020*/  S2UR UR4, SR_CTAID.X ;  /* 0x00000000000479c3 */ /* 0x000e220000002500 */
[----:B------:R-:W1:Y:S07]  /*0030*/  LDCU UR5, c[0x0][0x380] ;  /* 0x00007000ff0577ac */ /* 0x000e6e0008000800 */
[----:B------:R-:W0:Y:S02]  /*0040*/  LDC R12, c[0x0][0x360] ;  /* 0x0000d800ff0c7b82 */ /* 0x000e240000000800 */
[----:B0-----:R-:W-:-:S05]  /*0050*/  IMAD R12, R12, UR4, R3 ;  /* 0x000000040c0c7c24 */ /* 0x001fca000f8e0203 */
[----:B-1----:R-:W-:-:S13]  /*0060*/  ISETP.GE.AND P0, PT, R12, UR5, PT ;  /* 0x000000050c007c0c */ /* 0x002fda000bf06270 */
[----:B------:R-:W-:Y:S05]  /*0070*/  @P0 EXIT ;  /* 0x000000000000094d */ /* 0x000fea0003800000 */
[----:B------:R-:W0:Y:S01]  /*0080*/  LDC R11, c[0x0][0x3c4] ;  /* 0x0000f100ff0b7b82 */ /* 0x000e220000000800 */
[----:B------:R-:W-:Y:S01]  /*0090*/  IABS R8, R12 ;  /* 0x0000000c00087213 */ /* 0x000fe20000000000 */
[----:B------:R-:W1:Y:S06]  /*00a0*/  LDCU.64 UR4, c[0x0][0x358] ;  /* 0x00006b00ff0477ac */ /* 0x000e6c0008000a00 */
[----:B------:R-:W2:Y:S08]  /*00b0*/  LDC R10, c[0x0][0x3c8] ;  /* 0x0000f200ff0a7b82 */ /* 0x000eb00000000800 */
[----:B------:R-:W3:Y:S01]  /*00c0*/  LDC R13, c[0x0][0x3bc] ;  /* 0x0000ef00ff0d7b82 */ /* 0x000ee20000000800 */
[----:B0-----:R-:W-:-:S07]  /*00d0*/  IABS R17, R11 ;  /* 0x0000000b00117213 */ /* 0x001fce0000000000 */
[----:B------:R-:W0:Y:S01]  /*00e0*/  LDC R22, c[0x0][0x3d4] ;  /* 0x0000f500ff167b82 */ /* 0x000e220000000800 */
[----:B------:R-:W4:Y:S01]  /*00f0*/  I2F.RP R0, R17 ;  /* 0x0000001100007306 */ /* 0x000f220000209400 */
[----:B--2---:R-:W-:-:S06]  /*0100*/  IABS R9, R10 ;  /* 0x0000000a00097213 */ /* 0x004fcc0000000000 */
[----:B------:R-:W2:Y:S08]  /*0110*/  LDC R14, c[0x0][0x3d0] ;  /* 0x0000f400ff0e7b82 */ /* 0x000eb00000000800 */
[----:B------:R-:W5:Y:S01]  /*0120*/  LDC R20, c[0x0][0x3cc] ;  /* 0x0000f300ff147b82 */ /* 0x000f620000000800 */
[----:B----4-:R-:W4:Y:S01]  /*0130*/  MUFU.RCP R0, R0 ;  /* 0x0000000000007308 */ /* 0x010f220000001000 */
[----:B0-----:R-:W-:-:S02]  /*0140*/  IABS R18, R22 ;  /* 0x0000001600127213 */ /* 0x001fc40000000000 */
[----:B------:R-:W-:Y:S02]  /*0150*/  ISETP.NE.AND P4, PT, R22, RZ, PT ;  /* 0x000000ff1600720c */ /* 0x000fe40003f85270 */
[----:B--2---:R-:W-:Y:S01]  /*0160*/  IABS R15, R14 ;  /* 0x0000000e000f7213 */ /* 0x004fe20000000000 */
[----:B----4-:R-:W-:-:S03]  /*0170*/  VIADD R2, R0, 0xffffffe ;  /* 0x0ffffffe00027836 */ /* 0x010fc60000000000 */
[----:B------:R-:W0:Y:S08]  /*0180*/  I2F.RP R23, R15 ;  /* 0x0000000f00177306 */ /* 0x000e300000209400 */
[----:B------:R2:W4:Y:S08]  /*0190*/  F2I.FTZ.U32.TRUNC.NTZ R3, R2 ;  /* 0x0000000200037305 */ /* 0x000530000021f000 */
[----:B0-----:R-:W0:Y:S01]  /*01a0*/  MUFU.RCP R23, R23 ;  /* 0x0000001700177308 */ /* 0x001e220000001000 */
[----:B--2---:R-:W-:-:S02]  /*01b0*/  IMAD.MOV.U32 R2, RZ, RZ, RZ ;  /* 0x000000ffff027224 */ /* 0x004fc400078e00ff */
[----:B----4-:R-:W-:-:S04]  /*01c0*/  IMAD.MOV R4, RZ, RZ, -R3 ;  /* 0x000000ffff047224 */ /* 0x010fc800078e0a03 */
[----:B------:R-:W-:Y:S02]  /*01d0*/  IMAD R5, R4, R17, RZ ;  /* 0x0000001104057224 */ /* 0x000fe400078e02ff */
[----:B------:R-:W2:Y:S02]  /*01e0*/  I2F.RP R4, R9 ;  /* 0x0000000900047306 */ /* 0x000ea40000209400 */
[----:B------:R-:W-:-:S04]  /*01f0*/  IMAD.HI.U32 R3, R3, R5, R2 ;  /* 0x0000000503037227 */ /* 0x000fc800078e0002 */
[----:B0-----:R-:W-:Y:S02]  /*0200*/  VIADD R24, R23, 0xffffffe ;  /* 0x0ffffffe17187836 */ /* 0x001fe40000000000 */
[----:B------:R-:W-:-:S05]  /*0210*/  IMAD.HI.U32 R7, R3, R8, RZ ;  /* 0x0000000803077227 */ /* 0x000fca00078e00ff */
[----:B------:R-:W-:Y:S01]  /*0220*/  IADD3 R0, PT, PT, -R7, RZ, RZ ;  /* 0x000000ff07007210 */ /* 0x000fe20007ffe1ff */
[----:B--2---:R-:W0:Y:S04]  /*0230*/  MUFU.RCP R4, R4 ;  /* 0x0000000400047308 */ /* 0x004e280000001000 */
[----:B------:R-:W-:-:S05]  /*0240*/  IMAD R0, R17, R0, R8 ;  /* 0x0000000011007224 */ /* 0x000fca00078e0208 */
[----:B------:R-:W-:Y:S01]  /*0250*/  ISETP.GT.U32.AND P1, PT, R17, R0, PT ;  /* 0x000000001100720c */ /* 0x000fe20003f24070 */
[----:B0-----:R-:W-:Y:S01]  /*0260*/  VIADD R2, R4, 0xffffffe ;  /* 0x0ffffffe04027836 */ /* 0x001fe20000000000 */
[----:B---3--:R-:W-:-:S11]  /*0270*/  IABS R4, R13 ;  /* 0x0000000d00047213 */ /* 0x008fd60000000000 */
[----:B------:R-:W-:Y:S01]  /*0280*/  @!P1 IMAD.IADD R0, R0, 0x1, -R17 ;  /* 0x0000000100009824 */ /* 0x000fe200078e0a11 */
[----:B------:R0:W2:Y:S01]  /*0290*/  F2I.FTZ.U32.TRUNC.NTZ R3, R2 ;  /* 0x0000000200037305 */ /* 0x0000a2000021f000 */
[----:B------:R-:W-:Y:S01]  /*02a0*/  @!P1 VIADD R7, R7, 0x1 ;  /* 0x0000000107079836 */ /* 0x000fe20000000000 */
[----:B------:R-:W-:Y:S02]  /*02b0*/  ISETP.NE.AND P1, PT, R11, RZ, PT ;  /* 0x000000ff0b00720c */ /* 0x000fe40003f25270 */
[----:B------:R-:W-:Y:S02]  /*02c0*/  ISETP.GE.U32.AND P0, PT, R0, R17, PT ;  /* 0x000000110000720c */ /* 0x000fe40003f06070 */
[----:B------:R-:W-:Y:S01]  /*02d0*/  LOP3.LUT R0, R12, R11, RZ, 0x3c, !PT ;  /* 0x0000000b0c007212 */ /* 0x000fe200078e3cff */
[----:B0-----:R-:W-:-:S03]  /*02e0*/  IMAD.MOV.U32 R2, RZ, RZ, RZ ;  /* 0x000000ffff027224 */ /* 0x001fc600078e00ff */
[----:B------:R-:W-:Y:S01]  /*02f0*/  ISETP.GE.AND P2, PT, R0, RZ, PT ;  /* 0x000000ff0000720c */ /* 0x000fe20003f46270 */
[----:B--2---:R-:W-:-:S06]  /*0300*/  IMAD.MOV R0, RZ, RZ, -R3 ;  /* 0x000000ffff007224 */ /* 0x004fcc00078e0a03 */
[----:B------:R-:W-:Y:S01]  /*0310*/  @P0 IADD3 R7, PT, PT, R7, 0x1, RZ ;  /* 0x0000000107070810 */ /* 0x000fe20007ffe0ff */
[----:B------:R-:W-:-:S05]  /*0320*/  IMAD R5, R0, R9, RZ ;  /* 0x0000000900057224 */ /* 0x000fca00078e02ff */
[----:B------:R-:W-:Y:S01]  /*0330*/  @!P2 IMAD.MOV R7, RZ, RZ, -R7 ;  /* 0x000000ffff07a224 */ /* 0x000fe200078e0a07 */
[----:B------:R-:W-:Y:S01]  /*0340*/  @!P1 LOP3.LUT R7, RZ, R11, RZ, 0x33, !PT ;  /* 0x0000000bff079212 */ /* 0x000fe200078e33ff */
[----:B------:R-:W-:Y:S01]  /*0350*/  IMAD.HI.U32 R2, R3, R5, R2 ;  /* 0x0000000503027227 */ /* 0x000fe200078e0002 */
[----:B------:R-:W-:Y:S01]  /*0360*/  ISETP.NE.AND P2, PT, R10, RZ, PT ;  /* 0x000000ff0a00720c */ /* 0x000fe20003f45270 */
[----:B------:R-:W0:Y:S01]  /*0370*/  I2F.RP R5, R4 ;  /* 0x0000000400057306 */ /* 0x000e220000209400 */
[----:B------:R-:W-:-:S05]  /*0380*/  IABS R6, R7 ;  /* 0x0000000700067213 */ /* 0x000fca0000000000 */
[----:B------:R-:W-:-:S05]  /*0390*/  IMAD.HI.U32 R2, R2, R6, RZ ;  /* 0x0000000602027227 */ /* 0x000fca00078e00ff */
[----:B------:R-:W-:Y:S01]  /*03a0*/  IADD3 R0, PT, PT, -R2, RZ, RZ ;  /* 0x000000ff02007210 */ /* 0x000fe20007ffe1ff */
[----:B0-----:R-:W0:Y:S04]  /*03b0*/  MUFU.RCP R5, R5 ;  /* 0x0000000500057308 */ /* 0x001e280000001000 */
[----:B------:R-:W-:Y:S01]  /*03c0*/  IMAD R6, R9, R0, R6 ;  /* 0x0000000009067224 */ /* 0x000fe200078e0206 */
[----:B------:R-:W-:-:S04]  /*03d0*/  LOP3.LUT R0, R7, R10, RZ, 0x3c, !PT ;  /* 0x0000000a07007212 */ /* 0x000fc800078e3cff */
[----:B------:R-:W-:Y:S02]  /*03e0*/  ISETP.GT.U32.AND P1, PT, R9, R6, PT ;  /* 0x000000060900720c */ /* 0x000fe40003f24070 */
[----:B------:R-:W-:Y:S02]  /*03f0*/  ISETP.GE.AND P3, PT, R0, RZ, PT ;  /* 0x000000ff0000720c */ /* 0x000fe40003f66270 */
[----:B------:R-:W-:Y:S01]  /*0400*/  LOP3.LUT R0, RZ, R10, RZ, 0x33, !PT ;  /* 0x0000000aff007212 */ /* 0x000fe200078e33ff */
[----:B0-----:R-:W-:-:S08]  /*0410*/  VIADD R3, R5, 0xffffffe ;  /* 0x0ffffffe05037836 */ /* 0x001fd00000000000 */
[----:B------:R-:W-:Y:S01]  /*0420*/  @!P1 IMAD.IADD R6, R6, 0x1, -R9 ;  /* 0x0000000106069824 */ /* 0x000fe200078e0a09 */
[----:B------:R-:W-:Y:S01]  /*0430*/  @!P1 IADD3 R2, PT, PT, R2, 0x1, RZ ;  /* 0x0000000102029810 */ /* 0x000fe20007ffe0ff */
[----:B------:R-:W0:Y:S03]  /*0440*/  I2F.RP R5, R18 ;  /* 0x0000001200057306 */ /* 0x000e260000209400 */
[----:B------:R-:W-:-:S05]  /*0450*/  ISETP.GE.U32.AND P0, PT, R6, R9, PT ;  /* 0x000000090600720c */ /* 0x000fca0003f06070 */
[----:B------:R-:W2:Y:S08]  /*0460*/  F2I.FTZ.U32.TRUNC.NTZ R3, R3 ;  /* 0x0000000300037305 */ /* 0x000eb0000021f000 */
[----:B------:R-:W-:Y:S01]  /*0470*/  @P0 VIADD R2, R2, 0x1 ;  /* 0x0000000102020836 */ /* 0x000fe20000000000 */
[----:B0-----:R-:W0:Y:S04]  /*0480*/  MUFU.RCP R5, R5 ;  /* 0x0000000500057308 */ /* 0x001e280000001000 */
[----:B------:R-:W-:Y:S01]  /*0490*/  @!P3 IADD3 R2, PT, PT, -R2, RZ, RZ ;  /* 0x000000ff0202b210 */ /* 0x000fe20007ffe1ff */
[----:B--2---:R-:W-:-:S03]  /*04a0*/  IMAD.MOV R19, RZ, RZ, -R3 ;  /* 0x000000ffff137224 */ /* 0x004fc600078e0a03 */
[----:B------:R-:W-:Y:S01]  /*04b0*/  SEL R16, R0, R2, !P2 ;  /* 0x0000000200107207 */ /* 0x000fe20005000000 */
[----:B------:R-:W-:Y:S02]  /*04c0*/  IMAD.MOV.U32 R2, RZ, RZ, RZ ;  /* 0x000000ffff027224 */ /* 0x000fe400078e00ff */
[----:B------:R-:W-:Y:S01]  /*04d0*/  IMAD R19, R19, R4, RZ ;  /* 0x0000000413137224 */ /* 0x000fe200078e02ff */
[----:B------:R-:W-:-:S03]  /*04e0*/  IABS R21, R16 ;  /* 0x0000001000157213 */ /* 0x000fc60000000000 */
[----:B------:R-:W-:-:S06]  /*04f0*/  IMAD.HI.U32 R2, R3, R19, R2 ;  /* 0x0000001303027227 */ /* 0x000fcc00078e0002 */
[----:B------:R-:W-:-:S04]  /*0500*/  IMAD.HI.U32 R19, R2, R21, RZ ;  /* 0x0000001502137227 */ /* 0x000fc800078e00ff */
[----:B------:R-:W-:-:S04]  /*0510*/  IMAD.MOV R2, RZ, RZ, -R19 ;  /* 0x000000ffff027224 */ /* 0x000fc800078e0a13 */
[C---:B------:R-:W-:Y:S01]  /*0520*/  IMAD R21, R4.reuse, R2, R21 ;  /* 0x0000000204157224 */ /* 0x040fe200078e0215 */
[----:B0-----:R-:W-:Y:S02]  /*0530*/  IADD3 R2, PT, PT, R5, 0xffffffe, RZ ;  /* 0x0ffffffe05027810 */ /* 0x001fe40007ffe0ff */
[----:B------:R-:W-:Y:S02]  /*0540*/  F2I.FTZ.U32.TRUNC.NTZ R5, R24 ;  /* 0x0000001800057305 */ /* 0x000fe4000021f000 */
[----:B------:R-:W-:-:S06]  /*0550*/  ISETP.GT.U32.AND P1, PT, R4, R21, PT ;  /* 0x000000150400720c */ /* 0x000fcc0003f24070 */
[----:B------:R0:W2:Y:S07]  /*0560*/  F2I.FTZ.U32.TRUNC.NTZ R3, R2 ;  /* 0x0000000200037305 */ /* 0x0000ae000021f000 */
[----:B------:R-:W-:Y:S02]  /*0570*/  @!P1 IMAD.IADD R21, R21, 0x1, -R4 ;  /* 0x0000000115159824 */ /* 0x000fe400078e0a04 */
[----:B0-----:R-:W-:Y:S02]  /*0580*/  HFMA2 R2, -RZ, RZ, 0, 0 ;  /* 0x00000000ff027431 */ /* 0x001fe400000001ff */
[----:B------:R-:W-:Y:S01]  /*0590*/  @!P1 VIADD R19, R19, 0x1 ;  /* 0x0000000113139836 */ /* 0x000fe20000000000 */
[----:B------:R-:W-:-:S02]  /*05a0*/  ISETP.NE.AND P1, PT, R13, RZ, PT ;  /* 0x000000ff0d00720c */ /* 0x000fc40003f25270 */
[----:B------:R-:W-:Y:S02]  /*05b0*/  ISETP.GE.U32.AND P0, PT, R21, R4, PT ;  /* 0x000000041500720c */ /* 0x000fe40003f06070 */
[----:B------:R-:W-:Y:S02]  /*05c0*/  LOP3.LUT R4, R16, R13, RZ, 0x3c, !PT ;  /* 0x0000000d10047212 */ /* 0x000fe400078e3cff */
[----:B--2---:R-:W-:Y:S02]  /*05d0*/  IADD3 R21, PT, PT, RZ, -R3, RZ ;  /* 0x80000003ff157210 */ /* 0x004fe40007ffe0ff */
[----:B------:R-:W-:Y:S01]  /*05e0*/  ISETP.GE.AND P3, PT, R4, RZ, PT ;  /* 0x000000ff0400720c */ /* 0x000fe20003f66270 */
[----:B------:R-:W-:Y:S02]  /*05f0*/  IMAD.MOV R4, RZ, RZ, -R5 ;  /* 0x000000ffff047224 */ /* 0x000fe400078e0a05 */
[----:B------:R-:W-:-:S04]  /*0600*/  IMAD R21, R21, R18, RZ ;  /* 0x0000001215157224 */ /* 0x000fc800078e02ff */
[----:B------:R-:W-:Y:S01]  /*0610*/  IMAD.HI.U32 R2, R3, R21, R2 ;  /* 0x0000001503027227 */ /* 0x000fe200078e0002 */
[----:B-----5:R-:W-:-:S03]  /*0620*/  IABS R21, R20 ;  /* 0x0000001400157213 */ /* 0x020fc60000000000 */
[----:B------:R-:W-:Y:S01]  /*0630*/  IMAD R3, R4, R15, RZ ;  /* 0x0000000f04037224 */ /* 0x000fe200078e02ff */
[----:B------:R-:W-:Y:S01]  /*0640*/  MOV R4, RZ ;  /* 0x000000ff00047202 */ /* 0x000fe20000000f00 */
[----:B------:R-:W-:Y:S02]  /*0650*/  @P0 VIADD R19, R19, 0x1 ;  /* 0x0000000113130836 */ /* 0x000fe40000000000 */
[----:B------:R-:W-:-:S04]  /*0660*/  IMAD.HI.U32 R2, R2, R17, RZ ;  /* 0x0000001102027227 */ /* 0x000fc800078e00ff */
[----:B------:R-:W-:Y:S01]  /*0670*/  @!P3 IMAD.MOV R19, RZ, RZ, -R19 ;  /* 0x000000ffff13b224 */ /* 0x000fe200078e0a13 */
[----:B------:R-:W-:Y:S01]  /*0680*/  @!P1 LOP3.LUT R19, RZ, R13, RZ, 0x33, !PT ;  /* 0x0000000dff139212 */ /* 0x000fe200078e33ff */
[----:B------:R-:W-:Y:S02]  /*0690*/  IMAD.HI.U32 R4, R5, R3, R4 ;  /* 0x0000000305047227 */ /* 0x000fe400078e0004 */
[----:B------:R-:W0:Y:S01]  /*06a0*/  I2F.RP R5, R21 ;  /* 0x0000001500057306 */ /* 0x000e220000209400 */
[----:B------:R-:W-:Y:S01]  /*06b0*/  IABS R24, R19 ;  /* 0x0000001300187213 */ /* 0x000fe20000000000 */
[----:B------:R-:W-:-:S04]  /*06c0*/  IMAD.MOV R3, RZ, RZ, -R2 ;  /* 0x000000ffff037224 */ /* 0x000fc800078e0a02 */
[----:B------:R-:W-:Y:S01]  /*06d0*/  IMAD R17, R18, R3, R17 ;  /* 0x0000000312117224 */ /* 0x000fe200078e0211 */
[----:B------:R-:W-:Y:S01]  /*06e0*/  LOP3.LUT R3, R11, R22, RZ, 0x3c, !PT ;  /* 0x000000160b037212 */ /* 0x000fe200078e3cff */
[----:B------:R-:W-:-:S03]  /*06f0*/  IMAD.HI.U32 R23, R4, R24, RZ ;  /* 0x0000001804177227 */ /* 0x000fc600078e00ff */
[----:B------:R-:W-:Y:S01]  /*0700*/  ISETP.GT.U32.AND P3, PT, R18, R17, PT ;  /* 0x000000111200720c */ /* 0x000fe20003f64070 */
[----:B------:R-:W-:Y:S01]  /*0710*/  IMAD.MOV R4, RZ, RZ, -R23 ;  /* 0x000000ffff047224 */ /* 0x000fe200078e0a17 */
[----:B------:R-:W-:Y:S01]  /*0720*/  ISETP.GE.AND P1, PT, R3, RZ, PT ;  /* 0x000000ff0300720c */ /* 0x000fe20003f26270 */
[----:B0-----:R-:W0:Y:S02]  /*0730*/  MUFU.RCP R5, R5 ;  /* 0x0000000500057308 */ /* 0x001e240000001000 */
[----:B------:R-:W-:-:S05]  /*0740*/  IMAD R4, R15, R4, R24 ;  /* 0x000000040f047224 */ /* 0x000fca00078e0218 */
[----:B------:R-:W-:-:S03]  /*0750*/  ISETP.GT.U32.AND P0, PT, R15, R4, PT ;  /* 0x000000040f00720c */ /* 0x000fc60003f04070 */
[-C--:B------:R-:W-:Y:S02]  /*0760*/  @!P3 IADD3 R17, PT, PT, R17, -R18.reuse, RZ ;  /* 0x800000121111b210 */ /* 0x080fe40007ffe0ff */
[----:B------:R-:W-:Y:S02]  /*0770*/  @!P3 IADD3 R2, PT, PT, R2, 0x1, RZ ;  /* 0x000000010202b810 */ /* 0x000fe40007ffe0ff */
[----:B------:R-:W-:Y:S02]  /*0780*/  ISETP.GE.U32.AND P5, PT, R17, R18, PT ;  /* 0x000000121100720c */ /* 0x000fe40003fa6070 */
[----:B------:R-:W2:Y:S01]  /*0790*/  LDC R18, c[0x0][0x3b8] ;  /* 0x0000ee00ff127b82 */ /* 0x000ea20000000800 */
[----:B0-----:R-:W-:-:S03]  /*07a0*/  VIADD R17, R5, 0xffffffe ;  /* 0x0ffffffe05117836 */ /* 0x001fc60000000000 */
[----:B------:R-:W-:Y:S01]  /*07b0*/  @!P0 IMAD.IADD R4, R4, 0x1, -R15 ;  /* 0x0000000104048824 */ /* 0x000fe200078e0a0f */
[----:B------:R-:W-:Y:S01]  /*07c0*/  @!P0 IADD3 R23, PT, PT, R23, 0x1, RZ ;  /* 0x0000000117178810 */ /* 0x000fe20007ffe0ff */
[----:B------:R-:W0:Y:S01]  /*07d0*/  F2I.FTZ.U32.TRUNC.NTZ R3, R17 ;  /* 0x0000001100037305 */ /* 0x000e22000021f000 */
[----:B------:R-:W-:Y:S02]  /*07e0*/  ISETP.NE.AND P0, PT, R14, RZ, PT ;  /* 0x000000ff0e00720c */ /* 0x000fe40003f05270 */
[----:B------:R-:W-:Y:S02]  /*07f0*/  ISETP.GE.U32.AND P3, PT, R4, R15, PT ;  /* 0x0000000f0400720c */ /* 0x000fe40003f66070 */
[----:B------:R-:W-:Y:S01]  /*0800*/  LOP3.LUT R4, R19, R14, RZ, 0x3c, !PT ;  /* 0x0000000e13047212 */ /* 0x000fe200078e3cff */
[----:B------:R-:W-:-:S03]  /*0810*/  @P5 VIADD R2, R2, 0x1 ;  /* 0x0000000102025836 */ /* 0x000fc60000000000 */
[----:B------:R-:W-:Y:S01]  /*0820*/  ISETP.GE.AND P5, PT, R4, RZ, PT ;  /* 0x000000ff0400720c */ /* 0x000fe20003fa6270 */
[----:B------:R-:W-:-:S04]  /*0830*/  IMAD.MOV.U32 R15, RZ, RZ, R2 ;  /* 0x000000ffff0f7224 */ /* 0x000fc800078e0002 */
[----:B------:R-:W-:Y:S01]  /*0840*/  @!P1 IMAD.MOV R15, RZ, RZ, -R15 ;  /* 0x000000ffff0f9224 */ /* 0x000fe200078e0a0f */
[----:B0-----:R-:W-:Y:S01]  /*0850*/  IADD3 R2, PT, PT, RZ, -R3, RZ ;  /* 0x80000003ff027210 */ /* 0x001fe20007ffe0ff */
[----:B------:R-:W-:Y:S01]  /*0860*/  @P3 VIADD R23, R23, 0x1 ;  /* 0x0000000117173836 */ /* 0x000fe20000000000 */
[----:B------:R-:W-:Y:S02]  /*0870*/  @!P4 LOP3.LUT R15, RZ, R22, RZ, 0x33, !PT ;  /* 0x00000016ff0fc212 */ /* 0x000fe400078e33ff */
[----:B--2---:R-:W-:Y:S01]  /*0880*/  IABS R22, R18 ;  /* 0x0000001200167213 */ /* 0x004fe20000000000 */
[----:B------:R-:W-:Y:S01]  /*0890*/  IMAD R5, R2, R21, RZ ;  /* 0x0000001502057224 */ /* 0x000fe200078e02ff */
[----:B------:R-:W-:Y:S01]  /*08a0*/  IABS R17, R15 ;  /* 0x0000000f00117213 */ /* 0x000fe20000000000 */
[----:B------:R-:W-:Y:S01]  /*08b0*/  @!P5 IMAD.MOV R23, RZ, RZ, -R23 ;  /* 0x000000ffff17d224 */ /* 0x000fe200078e0a17 */
[----:B------:R-:W-:Y:S01]  /*08c0*/  @!P0 LOP3.LUT R23, RZ, R14, RZ, 0x33, !PT ;  /* 0x0000000eff178212 */ /* 0x000fe200078e33ff */
[----:B------:R-:W-:Y:S01]  /*08d0*/  IMAD.MOV.U32 R2, RZ, RZ, RZ ;  /* 0x000000ffff027224 */ /* 0x000fe200078e00ff */
[----:B------:R-:W0:Y:S02]  /*08e0*/  I2F.RP R24, R17 ;  /* 0x0000001100187306 */ /* 0x000e240000209400 */
[----:B------:R-:W-:Y:S01]  /*08f0*/  IABS R4, R23 ;  /* 0x0000001700047213 */ /* 0x000fe20000000000 */
[----:B------:R-:W-:-:S05]  /*0900*/  IMAD.HI.U32 R2, R3, R5, R2 ;  /* 0x0000000503027227 */ /* 0x000fca00078e0002 */
[----:B------:R-:W2:Y:S01]  /*0910*/  I2F.RP R25, R22 ;  /* 0x0000001600197306 */ /* 0x000ea20000209400 */
[----:B------:R-:W-:-:S05]  /*0920*/  IMAD.HI.U32 R2, R2, R4, RZ ;  /* 0x0000000402027227 */ /* 0x000fca00078e00ff */
[----:B------:R-:W-:Y:S02]  /*0930*/  IADD3 R3, PT, PT, -R2, RZ, RZ ;  /* 0x000000ff02037210 */ /* 0x000fe40007ffe1ff */
[----:B0-----:R-:W0:Y:S03]  /*0940*/  MUFU.RCP R24, R24 ;  /* 0x0000001800187308 */ /* 0x001e260000001000 */
[----:B------:R-:W-:-:S05]  /*0950*/  IMAD R4, R21, R3, R4 ;  /* 0x0000000315047224 */ /* 0x000fca00078e0204 */
[----:B------:R-:W-:Y:S01]  /*0960*/  ISETP.GT.U32.AND P1, PT, R21, R4, PT ;  /* 0x000000041500720c */ /* 0x000fe20003f24070 */
[----:B--2---:R-:W2:Y:S01]  /*0970*/  MUFU.RCP R25, R25 ;  /* 0x0000001900197308 */ /* 0x004ea20000001000 */
[----:B0-----:R-:W-:-:S11]  /*0980*/  VIADD R3, R24, 0xffffffe ;  /* 0x0ffffffe18037836 */ /* 0x001fd60000000000 */
[----:B------:R-:W-:Y:S01]  /*0990*/  @!P1 IMAD.IADD R4, R4, 0x1, -R21 ;  /* 0x0000000104049824 */ /* 0x000fe200078e0a15 */
[----:B------:R-:W0:Y:S01]  /*09a0*/  F2I.FTZ.U32.TRUNC.NTZ R3, R3 ;  /* 0x0000000300037305 */ /* 0x000e22000021f000 */
[----:B------:R-:W-:Y:S01]  /*09b0*/  @!P1 VIADD R2, R2, 0x1 ;  /* 0x0000000102029836 */ /* 0x000fe20000000000 */
[----:B------:R-:W-:Y:S02]  /*09c0*/  ISETP.NE.AND P1, PT, R20, RZ, PT ;  /* 0x000000ff1400720c */ /* 0x000fe40003f25270 */
[----:B------:R-:W-:Y:S02]  /*09d0*/  ISETP.GE.U32.AND P0, PT, R4, R21, PT ;  /* 0x000000150400720c */ /* 0x000fe40003f06070 */
[----:B--2---:R-:W-:Y:S02]  /*09e0*/  IADD3 R5, PT, PT, R25, 0xffffffe, RZ ;  /* 0x0ffffffe19057810 */ /* 0x004fe40007ffe0ff */
[----:B------:R-:W-:-:S04]  /*09f0*/  LOP3.LUT R4, R23, R20, RZ, 0x3c, !PT ;  /* 0x0000001417047212 */ /* 0x000fc800078e3cff */
[----:B------:R-:W2:Y:S01]  /*0a00*/  F2I.FTZ.U32.TRUNC.NTZ R5, R5 ;  /* 0x0000000500057305 */ /* 0x000ea2000021f000 */
[----:B------:R-:W-:Y:S02]  /*0a10*/  ISETP.GE.AND P3, PT, R4, RZ, PT ;  /* 0x000000ff0400720c */ /* 0x000fe40003f66270 */
[----:B0-----:R-:W-:Y:S02]  /*0a20*/  IADD3 R4, PT, PT, RZ, -R3, RZ ;  /* 0x80000003ff047210 */ /* 0x001fe40007ffe0ff */
[----:B------:R-:W-:-:S04]  /*0a30*/  @P0 VIADD R2, R2, 0x1 ;  /* 0x0000000102020836 */ /* 0x000fc80000000000 */
[----:B------:R-:W-:Y:S01]  /*0a40*/  IMAD.MOV.U32 R24, RZ, RZ, R2 ;  /* 0x000000ffff187224 */ /* 0x000fe200078e0002 */
[----:B------:R-:W-:Y:S01]  /*0a50*/  MOV R2, R4 ;  /* 0x0000000400027202 */ /* 0x000fe20000000f00 */
[----:B------:R-:W-:-:S03]  /*0a60*/  HFMA2 R4, -RZ, RZ, 0, 0 ;  /* 0x00000000ff047431 */ /* 0x000fc600000001ff */
[----:B------:R-:W-:Y:S01]  /*0a70*/  @!P3 IMAD.MOV R24, RZ, RZ, -R24 ;  /* 0x000000ffff18b224 */ /* 0x000fe200078e0a18 */
[----:B------:R-:W-:Y:S01]  /*0a80*/  @!P1 LOP3.LUT R24, RZ, R20, RZ, 0x33, !PT ;  /* 0x00000014ff189212 */ /* 0x000fe200078e33ff */
[----:B------:R-:W-:Y:S02]  /*0a90*/  IMAD R21, R2, R17, RZ ;  /* 0x0000001102157224 */ /* 0x000fe400078e02ff */
[----:B------:R-:W-:Y:S01]  /*0aa0*/  IMAD.MOV.U32 R2, RZ, RZ, RZ ;  /* 0x000000ffff027224 */ /* 0x000fe200078e00ff */
[----:B------:R-:W-:Y:S01]  /*0ab0*/  ISETP.GE.AND P3, PT, R24, RZ, PT ;  /* 0x000000ff1800720c */ /* 0x000fe20003f66270 */
[----:B--2---:R-:W-:Y:S02]  /*0ac0*/  IMAD.MOV R25, RZ, RZ, -R5 ;  /* 0x000000ffff197224 */ /* 0x004fe400078e0a05 */
[----:B------:R-:W-:-:S04]  /*0ad0*/  IMAD.HI.U32 R21, R3, R21, R2 ;  /* 0x0000001503157227 */ /* 0x000fc800078e0002 */
[----:B------:R-:W-:Y:S01]  /*0ae0*/  IMAD R3, R25, R22, RZ ;  /* 0x0000001619037224 */ /* 0x000fe200078e02ff */
[----:B------:R-:W-:Y:S01]  /*0af0*/  IABS R25, R24 ;  /* 0x0000001800197213 */ /* 0x000fe20000000000 */
[----:B------:R-:W-:Y:S02]  /*0b00*/  IMAD.MOV R24, RZ, RZ, -R24 ;  /* 0x000000ffff187224 */ /* 0x000fe400078e0a18 */
[----:B------:R-:W-:Y:S02]  /*0b10*/  IMAD.HI.U32 R4, R5, R3, R4 ;  /* 0x0000000305047227 */ /* 0x000fe400078e0004 */
[----:B------:R-:W0:Y:S02]  /*0b20*/  LDC.64 R2, c[0x0][0x3a8] ;  /* 0x0000ea00ff027b82 */ /* 0x000e240000000a00 */
[----:B------:R-:W-:Y:S02]  /*0b30*/  IMAD R24, R20, R24, R23 ;  /* 0x0000001814187224 */ /* 0x000fe400078e0217 */
[----:B------:R-:W-:-:S04]  /*0b40*/  IMAD.HI.U32 R4, R4, R25, RZ ;  /* 0x0000001904047227 */ /* 0x000fc800078e00ff */
[----:B------:R-:W-:Y:S02]  /*0b50*/  IMAD.MOV R4, RZ, RZ, -R4 ;  /* 0x000000ffff047224 */ /* 0x000fe400078e0a04 */
[----:B------:R-:W-:Y:S02]  /*0b60*/  IMAD.MOV R5, RZ, RZ, -R19 ;  /* 0x000000ffff057224 */ /* 0x000fe400078e0a13 */
[----:B------:R-:W-:Y:S01]  /*0b70*/  IMAD R25, R22, R4, R25 ;  /* 0x0000000416197224 */ /* 0x000fe200078e0219 */
[----:B------:R-:W-:Y:S01]  /*0b80*/  IADD3 R4, PT, PT, -R23, RZ, RZ ;  /* 0x000000ff17047210 */ /* 0x000fe20007ffe1ff */
[----:B------:R-:W-:-:S03]  /*0b90*/  IMAD R16, R13, R5, R16 ;  /* 0x000000050d107224 */ /* 0x000fc600078e0210 */
[----:B------:R-:W-:Y:S01]  /*0ba0*/  ISETP.GT.U32.AND P0, PT, R22, R25, PT ;  /* 0x000000191600720c */ /* 0x000fe20003f04070 */
[----:B------:R-:W-:-:S12]  /*0bb0*/  IMAD R19, R14, R4, R19 ;  /* 0x000000040e137224 */ /* 0x000fd800078e0213 */
[----:B------:R-:W-:Y:S01]  /*0bc0*/  @!P0 IMAD.IADD R25, R25, 0x1, -R22 ;  /* 0x0000000119198824 */ /* 0x000fe200078e0a16 */
[----:B------:R-:W-:-:S04]  /*0bd0*/  ISETP.NE.AND P0, PT, R18, RZ, PT ;  /* 0x000000ff1200720c */ /* 0x000fc80003f05270 */
[----:B------:R-:W-:-:S13]  /*0be0*/  ISETP.GT.U32.AND P1, PT, R22, R25, PT ;  /* 0x000000191600720c */ /* 0x000fda0003f24070 */
[----:B------:R-:W-:-:S05]  /*0bf0*/  @!P1 IADD3 R25, PT, PT, R25, -R22, RZ ;  /* 0x8000001619199210 */ /* 0x000fca0007ffe0ff */
[----:B------:R-:W-:Y:S01]  /*0c00*/  @!P3 IMAD.MOV R25, RZ, RZ, -R25 ;  /* 0x000000ffff19b224 */ /* 0x000fe200078e0a19 */
[----:B------:R-:W-:-:S05]  /*0c10*/  @!P0 LOP3.LUT R25, RZ, R18, RZ, 0x33, !PT ;  /* 0x00000012ff198212 */ /* 0x000fca00078e33ff */
[----:B------:R-:W-:-:S04]  /*0c20*/  IMAD R4, R25, R20, R24 ;  /* 0x0000001419047224 */ /* 0x000fc800078e0218 */
[----:B------:R-:W-:-:S04]  /*0c30*/  IMAD R14, R4, R14, R19 ;  /* 0x0000000e040e7224 */ /* 0x000fc800078e0213 */
[----:B------:R-:W-:-:S04]  /*0c40*/  IMAD R14, R14, R13, R16 ;  /* 0x0000000d0e0e7224 */ /* 0x000fc800078e0210 */
[----:B------:R-:W-:-:S04]  /*0c50*/  IMAD.SHL.U32 R5, R14, 0x2, RZ ;  /* 0x000000020e057824 */ /* 0x000fc800078e00ff */
[----:B0-----:R-:W-:-:S05]  /*0c60*/  IMAD.WIDE R2, R5, 0x4, R2 ;  /* 0x0000000405027825 */ /* 0x001fca00078e0202 */
[----:B-1----:R-:W2:Y:S04]  /*0c70*/  LDG.E R5, desc[UR4][R2.64] ;  /* 0x0000000402057981 */ /* 0x002ea8000c1e1900 */
[----:B------:R-:W3:Y:S01]  /*0c80*/  LDG.E R13, desc[UR4][R2.64+0x4] ;  /* 0x00000404020d7981 */ /* 0x000ee2000c1e1900 */
[----:B--2---:R-:W-:Y:S02]  /*0c90*/  FSETP.GE.AND P0, PT, R5, 1, PT ;  /* 0x3f8000000500780b */ /* 0x004fe40003f06000 */
[----:B---3--:R-:W-:Y:S02]  /*0ca0*/  FSETP.GE.AND P1, PT, R13, 1, PT ;  /* 0x3f8000000d00780b */ /* 0x008fe40003f26000 */
[----:B------:R-:W-:Y:S02]  /*0cb0*/  FSETP.LE.OR P0, PT, R5, RZ, P0 ;  /* 0x000000ff0500720b */ /* 0x000fe40000703400 */
[----:B------:R-:W-:-:S04]  /*0cc0*/  FSETP.LE.OR P1, PT, R13, RZ, P1 ;  /* 0x000000ff0d00720b */ /* 0x000fc80000f23400 */
[----:B------:R-:W-:-:S13]  /*0cd0*/  PLOP3.LUT P0, PT, P0, P1, PT, 0xf8, 0x8f ;  /* 0x00000000008f781c */ /* 0x000fda0000703f70 */
[----:B------:R-:W-:Y:S05]  /*0ce0*/  @P0 EXIT ;  /* 0x000000000000094d */ /* 0x000fea0003800000 */
[----:B------:R-:W-:Y:S01]  /*0cf0*/  ISETP.GE.AND P1, PT, R7, RZ, PT ;  /* 0x000000ff0700720c */ /* 0x000fe20003f26270 */
[----:B------:R-:W0:Y:S01]  /*0d00*/  LDC.64 R2, c[0x0][0x3a0] ;  /* 0x0000e800ff027b82 */ /* 0x000e220000000a00 */
[----:B------:R-:W-:Y:S01]  /*0d10*/  ISETP.GT.U32.AND P0, PT, R9, R6, PT ;  /* 0x000000060900720c */ /* 0x000fe20003f04070 */
[----:B------:R-:W1:Y:S01]  /*0d20*/  LDCU UR6, c[0x0][0x3c0] ;  /* 0x00007800ff0677ac */ /* 0x000e620008000800 */
[----:B------:R-:W-:-:S04]  /*0d30*/  IADD3 R9, PT, PT, R6, -R9, RZ ;  /* 0x8000000906097210 */ /* 0x000fc80007ffe0ff */
[----:B------:R-:W-:-:S05]  /*0d40*/  SEL R9, R9, R6, !P0 ;  /* 0x0000000609097207 */ /* 0x000fca0004000000 */
[----:B------:R-:W-:-:S05]  /*0d50*/  @!P1 IMAD.MOV R9, RZ, RZ, -R9 ;  /* 0x000000ffff099224 */ /* 0x000fca00078e0a09 */
[----:B------:R-:W-:-:S05]  /*0d60*/  SEL R9, R0, R9, !P2 ;  /* 0x0000000900097207 */ /* 0x000fca0005000000 */
[----:B------:R-:W-:-:S04]  /*0d70*/  IMAD R9, R16, R10, R9 ;  /* 0x0000000a10097224 */ /* 0x000fc800078e0209 */
[----:B0-----:R-:W-:-:S06]  /*0d80*/  IMAD.WIDE R22, R9, 0x4, R2 ;  /* 0x0000000409167825 */ /* 0x001fcc00078e0202 */
[----:B------:R-:W2:Y:S01]  /*0d90*/  LDG.E R22, desc[UR4][R22.64] ;  /* 0x0000000416167981 */ /* 0x000ea2000c1e1900 */
[----:B------:R-:W-:Y:S02]  /*0da0*/  IMAD.MOV R0, RZ, RZ, -R7 ;  /* 0x000000ffff007224 */ /* 0x000fe400078e0a07 */
[----:B-1----:R-:W-:Y:S02]  /*0db0*/  IMAD R18, R18, UR6, RZ ;  /* 0x0000000612127c24 */ /* 0x002fe4000f8e02ff */
[----:B------:R-:W-:Y:S02]  /*0dc0*/  IMAD R0, R11, R0, R12 ;  /* 0x000000000b007224 */ /* 0x000fe400078e020c */
[----:B------:R-:W-:Y:S02]  /*0dd0*/  IMAD R19, R18, R11, RZ ;  /* 0x0000000b12137224 */ /* 0x000fe400078e02ff */
[----:B--2---:R-:W-:-:S04]  /*0de0*/  IMAD R2, R25, UR6, R22 ;  /* 0x0000000619027c24 */ /* 0x004fc8000f8e0216 */
[----:B------:R-:W-:-:S05]  /*0df0*/  IMAD R2, R2, R11, R0 ;  /* 0x0000000b02027224 */ /* 0x000fca00078e0200 */
[----:B------:R-:W-:-:S04]  /*0e00*/  ISETP.GE.AND P0, PT, R2, R19, PT ;  /* 0x000000130200720c */ /* 0x000fc80003f06270 */
[----:B------:R-:W-:-:S13]  /*0e10*/  ISETP.LT.OR P0, PT, R2, RZ, P0 ;  /* 0x000000ff0200720c */ /* 0x000fda0000701670 */
[----:B------:R-:W-:Y:S05]  /*0e20*/  @P0 EXIT ;  /* 0x000000000000094d */ /* 0x000fea0003800000 */
[----:B------:R-:W0:Y:S01]  /*0e30*/  LDC.64 R6, c[0x0][0x398] ;  /* 0x0000e600ff067b82 */ /* 0x000e220000000a00 */
[----:B------:R-:W-:-:S05]  /*0e40*/  SHF.L.U32 R9, R9, 0x1, RZ ;  /* 0x0000000109097819 */ /* 0x000fca00000006ff */
[----:B0-----:R-:W-:-:S05]  /*0e50*/  IMAD.WIDE R6, R9, 0x4, R6 ;  /* 0x0000000409067825 */ /* 0x001fca00078e0206 */
[----:B------:R-:W2:Y:S04]  /*0e60*/  LDG.E R16, desc[UR4][R6.64] ;  /* 0x0000000406107981 */ /* 0x000ea8000c1e1900 */
[----:B------:R-:W2:Y:S02]  /*0e70*/  LDG.E R9, desc[UR4][R6.64+0x4] ;  /* 0x0000040406097981 */ /* 0x000ea4000c1e1900 */
[CC--:B--2---:R-:W-:Y:S02]  /*0e80*/  VIMNMX R10, PT, PT, R16.reuse, R9.reuse, PT ;  /* 0x00000009100a7248 */ /* 0x0c4fe40003fe0100 */
[----:B------:R-:W-:Y:S02]  /*0e90*/  VIMNMX R14, PT, PT, R16, R9, !PT ;  /* 0x00000009100e7248 */ /* 0x000fe40007fe0100 */
[----:B------:R-:W-:-:S04]  /*0ea0*/  ISETP.GE.AND P0, PT, R10, 0x1, PT ;  /* 0x000000010a00780c */ /* 0x000fc80003f06270 */
[----:B------:R-:W-:-:S13]  /*0eb0*/  ISETP.GT.OR P0, PT, R14, UR6, !P0 ;  /* 0x000000060e007c0c */ /* 0x000fda000c704670 */
[----:B------:R-:W-:Y:S05]  /*0ec0*/  @P0 EXIT ;  /* 0x000000000000094d */ /* 0x000fea0003800000 */
[----:B------:R-:W-:Y:S01]  /*0ed0*/  SHF.R.S32.HI R10, RZ, 0x1f, R11 ;  /* 0x0000001fff0a7819 */ /* 0x000fe2000001140b */
[----:B------:R-:W-:-:S04]  /*0ee0*/  IMAD.WIDE.U32 R6, R16, R11, RZ ;  /* 0x0000000b10067225 */ /* 0x000fc800078e00ff */
[----:B------:R-:W-:Y:S02]  /*0ef0*/  IMAD.MOV.U32 R3, RZ, RZ, RZ ;  /* 0x000000ffff037224 */ /* 0x000fe400078e00ff */
[----:B------:R-:W-:Y:S02]  /*0f00*/  IMAD R14, R16, R10, R7 ;  /* 0x0000000a100e7224 */ /* 0x000fe400078e0207 */
[----:B------:R-:W-:-:S04]  /*0f10*/  IMAD.WIDE.U32 R6, R9, R6, R2 ;  /* 0x0000000609067225 */ /* 0x000fc800078e0002 */
[----:B------:R-:W-:Y:S01]  /*0f20*/  IMAD R23, R14, R9, RZ ;  /* 0x000000090e177224 */ /* 0x000fe200078e02ff */
[----:B------:R-:W-:Y:S02]  /*0f30*/  ISETP.GT.U32.AND P0, PT, R6, R19, PT ;  /* 0x000000130600720c */ /* 0x000fe40003f04070 */
[----:B------:R-:W-:Y:S01]  /*0f40*/  SHF.R.S32.HI R19, RZ, 0x1f, R19 ;  /* 0x0000001fff137819 */ /* 0x000fe20000011413 */
[----:B------:R-:W-:-:S05]  /*0f50*/  IMAD.IADD R6, R7, 0x1, R23 ;  /* 0x0000000107067824 */ /* 0x000fca00078e0217 */
[----:B------:R-:W-:-:S13]  /*0f60*/  ISETP.GT.AND.EX P0, PT, R6, R19, PT, P0 ;  /* 0x000000130600720c */ /* 0x000fda0003f04300 */
[----:B------:R-:W-:Y:S05]  /*0f70*/  @P0 EXIT ;  /* 0x000000000000094d */ /* 0x000fea0003800000 */
[----:B------:R-:W-:Y:S01]  /*0f80*/  I2FP.F32.U32 R6, R16 ;  /* 0x0000001000067245 */ /* 0x000fe20000201000 */
[----:B------:R-:W0:Y:S01]  /*0f90*/  LDCU.64 UR6, c[0x0][0x390] ;  /* 0x00007200ff0677ac */ /* 0x000e220008000a00 */
[----:B------:R-:W-:Y:S01]  /*0fa0*/  I2FP.F32.U32 R14, R9 ;  /* 0x00000009000e7245 */ /* 0x000fe20000201000 */
[----:B------:R-:W-:Y:S01]  /*0fb0*/  IMAD.HI.U32 R23, R21, R8, RZ ;  /* 0x0000000815177227 */ /* 0x000fe200078e00ff */
[----:B------:R-:W-:-:S03]  /*0fc0*/  IABS R3, R15 ;  /* 0x0000000f00037213 */ /* 0x000fc60000000000 */
[----:B------:R-:W-:Y:S01]  /*0fd0*/  FFMA R13, R13, R6, -0.5 ;  /* 0xbf0000000d0d7423 */ /* 0x000fe20000000006 */
[----:B------:R-:W-:Y:S01]  /*0fe0*/  FADD R6, R6, -1.0001000165939331055 ;  /* 0xbf80034706067421 */ /* 0x000fe20000000000 */
[----:B------:R-:W-:Y:S01]  /*0ff0*/  FFMA R5, R5, R14, -0.5 ;  /* 0xbf00000005057423 */ /* 0x000fe2000000000e */
[----:B------:R-:W-:Y:S01]  /*1000*/  FADD R14, R14, -1.0001000165939331055 ;  /* 0xbf8003470e0e7421 */ /* 0x000fe20000000000 */
[----:B------:R-:W-:Y:S01]  /*1010*/  IADD3 R3, PT, PT, RZ, -R3, RZ ;  /* 0x80000003ff037210 */ /* 0x000fe20007ffe0ff */
[----:B------:R-:W-:Y:S01]  /*1020*/  IMAD.SHL.U32 R21, R11, 0x4, RZ ;  /* 0x000000040b157824 */ /* 0x000fe200078e00ff */
[----:B------:R-:W-:Y:S01]  /*1030*/  FMNMX R13, R13, R6, PT ;  /* 0x000000060d0d7209 */ /* 0x000fe20003800000 */
[----:B------:R-:W-:Y:S01]  /*1040*/  IMAD R6, R9, R11, RZ ;  /* 0x0000000b09067224 */ /* 0x000fe200078e02ff */
[----:B------:R-:W-:Y:S01]  /*1050*/  FMNMX R14, R5, R14, PT ;  /* 0x0000000e050e7209 */ /* 0x000fe20003800000 */
[----:B------:R-:W-:Y:S01]  /*1060*/  IMAD R8, R23, R3, R8 ;  /* 0x0000000317087224 */ /* 0x000fe200078e0208 */
[----:B------:R-:W-:-:S02]  /*1070*/  FMNMX R13, RZ, R13, !PT ;  /* 0x0000000dff0d7209 */ /* 0x000fc40007800000 */
[----:B------:R-:W-:Y:S02]  /*1080*/  FMNMX R16, RZ, R14, !PT ;  /* 0x0000000eff107209 */ /* 0x000fe40007800000 */
[----:B------:R-:W1:Y:S01]  /*1090*/  F2I.FLOOR.NTZ R5, R13 ;  /* 0x0000000d00057305 */ /* 0x000e620000207100 */
[----:B------:R-:W-:Y:S02]  /*10a0*/  ISETP.GT.U32.AND P0, PT, R17, R8, PT ;  /* 0x000000081100720c */ /* 0x000fe40003f04070 */
[----:B------:R-:W-:-:S05]  /*10b0*/  LOP3.LUT R12, R12, R15, RZ, 0x3c, !PT ;  /* 0x0000000f0c0c7212 */ /* 0x000fca00078e3cff */
[----:B------:R-:W2:Y:S06]  /*10c0*/  F2I.FLOOR.NTZ R14, R16 ;  /* 0x00000010000e7305 */ /* 0x000eac0000207100 */
[----:B------:R-:W-:Y:S01]  /*10d0*/  @!P0 IMAD.IADD R8, R8, 0x1, -R17 ;  /* 0x0000000108088824 */ /* 0x000fe200078e0a11 */
[----:B------:R-:W-:Y:S01]  /*10e0*/  @!P0 IADD3 R23, PT, PT, R23, 0x1, RZ ;  /* 0x0000000117178810 */ /* 0x000fe20007ffe0ff */
[----:B-1----:R-:W-:Y:S01]  /*10f0*/  IMAD R3, R5, R6, RZ ;  /* 0x0000000605037224 */ /* 0x002fe200078e02ff */
[----:B------:R-:W-:Y:S01]  /*1100*/  ISETP.NE.AND P0, PT, R15, RZ, PT ;  /* 0x000000ff0f00720c */ /* 0x000fe20003f05270 */
[----:B--2---:R-:W-:-:S05]  /*1110*/  IMAD R7, R14, R11, RZ ;  /* 0x0000000b0e077224 */ /* 0x004fca00078e02ff */
[----:B------:R-:W-:Y:S02]  /*1120*/  IADD3 R9, P1, P2, R7, R3, R2 ;  /* 0x0000000307097210 */ /* 0x000fe40007a3e002 */
[----:B------:R-:W-:Y:S02]  /*1130*/  SHF.R.S32.HI R3, RZ, 0x1f, R3 ;  /* 0x0000001fff037819 */ /* 0x000fe40000011403 */
[----:B------:R-:W-:-:S04]  /*1140*/  SHF.R.S32.HI R2, RZ, 0x1f, R7 ;  /* 0x0000001fff027819 */ /* 0x000fc80000011407 */
[----:B------:R-:W-:Y:S02]  /*1150*/  IADD3.X R18, PT, PT, R2, R3, RZ, P1, P2 ;  /* 0x0000000302127210 */ /* 0x000fe40000fe44ff */
[C---:B0-----:R-:W-:Y:S02]  /*1160*/  LEA R2, P1, R9.reuse, UR6, 0x2 ;  /* 0x0000000609027c11 */ /* 0x041fe4000f8210ff */
[----:B------:R-:W-:Y:S02]  /*1170*/  ISETP.GE.AND P2, PT, R12, RZ, PT ;  /* 0x000000ff0c00720c */ /* 0x000fe40003f46270 */
[----:B------:R-:W-:Y:S01]  /*1180*/  LEA.HI.X R3, R9, UR7, R18, 0x2, P1 ;  /* 0x0000000709037c11 */ /* 0x000fe200088f1412 */
[----:B------:R-:W0:Y:S01]  /*1190*/  LDCU.64 UR6, c[0x0][0x388] ;  /* 0x00007100ff0677ac */ /* 0x000e220008000a00 */
[----:B------:R-:W-:Y:S02]  /*11a0*/  ISETP.GE.U32.AND P1, PT, R8, R17, PT ;  /* 0x000000110800720c */ /* 0x000fe40003f26070 */
[----:B------:R-:W1:Y:S01]  /*11b0*/  LDC.64 R8, c[0x0][0x3b0] ;  /* 0x0000ec00ff087b82 */ /* 0x000e620000000a00 */
[----:B------:R-:W-:Y:S01]  /*11c0*/  IMAD.WIDE R6, R6, 0x4, R2 ;  /* 0x0000000406067825 */ /* 0x000fe200078e0202 */
[----:B------:R-:W-:-:S02]  /*11d0*/  SHF.L.U64.HI R17, R11, 0x2, R10 ;  /* 0x000000020b117819 */ /* 0x000fc4000001020a */
[----:B------:R-:W-:Y:S02]  /*11e0*/  IADD3 R20, P3, PT, R21, R2, RZ ;  /* 0x0000000215147210 */ /* 0x000fe40007f7e0ff */
[----:B------:R-:W-:Y:S01]  /*11f0*/  IADD3 R18, P4, PT, R6, R21, RZ ;  /* 0x0000001506127210 */ /* 0x000fe20007f9e0ff */
[----:B------:R2:W3:Y:S02]  /*1200*/  LDG.E R2, desc[UR4][R2.64] ;  /* 0x0000000402027981 */ /* 0x0004e4000c1e1900 */
[----:B------:R-:W-:Y:S02]  /*1210*/  IMAD.X R21, R17, 0x1, R3, P3 ;  /* 0x0000000111157824 */ /* 0x000fe400018e0603 */
[----:B------:R-:W-:Y:S01]  /*1220*/  IMAD.X R19, R7, 0x1, R17, P4 ;  /* 0x0000000107137824 */ /* 0x000fe200020e0611 */
[----:B------:R-:W-:Y:S01]  /*1230*/  @P1 IADD3 R23, PT, PT, R23, 0x1, RZ ;  /* 0x0000000117171810 */ /* 0x000fe20007ffe0ff */
[----:B------:R-:W2:Y:S04]  /*1240*/  LDG.E R6, desc[UR4][R6.64] ;  /* 0x0000000406067981 */ /* 0x000ea8000c1e1900 */
[----:B------:R-:W4:Y:S01]  /*1250*/  LDG.E R18, desc[UR4][R18.64] ;  /* 0x0000000412127981 */ /* 0x000f22000c1e1900 */
[----:B------:R-:W-:-:S03]  /*1260*/  @!P2 IMAD.MOV R23, RZ, RZ, -R23 ;  /* 0x000000ffff17a224 */ /* 0x000fc600078e0a17 */
[----:B------:R-:W5:Y:S01]  /*1270*/  LDG.E R20, desc[UR4][R20.64] ;  /* 0x0000000414147981 */ /* 0x000f62000c1e1900 */
[----:B------:R-:W-:-:S05]  /*1280*/  @!P0 LOP3.LUT R23, RZ, R15, RZ, 0x33, !PT ;  /* 0x0000000fff178212 */ /* 0x000fca00078e33ff */
[----:B-1----:R-:W-:-:S06]  /*1290*/  IMAD.WIDE R8, R23, 0x4, R8 ;  /* 0x0000000417087825 */ /* 0x002fcc00078e0208 */
[----:B------:R-:W3:Y:S01]  /*12a0*/  LDG.E R8, desc[UR4][R8.64] ;  /* 0x0000000408087981 */ /* 0x000ee2000c1e1900 */
[----:B------:R-:W-:Y:S02]  /*12b0*/  I2FP.F32.S32 R15, R14 ;  /* 0x0000000e000f7245 */ /* 0x000fe40000201400 */
[----:B------:R-:W-:-:S03]  /*12c0*/  I2FP.F32.S32 R10, R5 ;  /* 0x00000005000a7245 */ /* 0x000fc60000201400 */
[----:B------:R-:W-:Y:S01]  /*12d0*/  FADD R15, R16, -R15 ;  /* 0x8000000f100f7221 */ /* 0x000fe20000000000 */
[----:B------:R-:W-:-:S03]  /*12e0*/  IMAD R11, R4, R11, RZ ;  /* 0x0000000b040b7224 */ /* 0x000fc600078e02ff */
[----:B------:R-:W-:Y:S01]  /*12f0*/  FADD R5, -R15, 1 ;  /* 0x3f8000000f057421 */ /* 0x000fe20000000100 */
[----:B------:R-:W-:Y:S01]  /*1300*/  FADD R10, R13, -R10 ;  /* 0x8000000a0d0a7221 */ /* 0x000fe20000000000 */
[C---:B----4-:R-:W-:Y:S01]  /*1310*/  FMUL R18, R15.reuse, R18 ;  /* 0x000000120f127220 */ /* 0x050fe20000400000 */
[----:B-----5:R-:W-:-:S03]  /*1320*/  FMUL R15, R15, R20 ;  /* 0x000000140f0f7220 */ /* 0x020fc60000400000 */
[C---:B--2---:R-:W-:Y:S01]  /*1330*/  FFMA R3, R5.reuse, R6, R18 ;  /* 0x0000000605037223 */ /* 0x044fe20000000012 */
[----:B---3--:R-:W-:Y:S01]  /*1340*/  FFMA R15, R5, R2, R15 ;  /* 0x00000002050f7223 */ /* 0x008fe2000000000f */
[----:B------:R-:W-:Y:S02]  /*1350*/  SHF.R.S32.HI R2, RZ, 0x1f, R0 ;  /* 0x0000001fff027819 */ /* 0x000fe40000011400 */
[----:B------:R-:W-:Y:S01]  /*1360*/  FMUL R3, R10, R3 ;  /* 0x000000030a037220 */ /* 0x000fe20000400000 */
[----:B------:R-:W-:Y:S01]  /*1370*/  IADD3 R0, P0, PT, R0, R11, RZ ;  /* 0x0000000b00007210 */ /* 0x000fe20007f1e0ff */
[----:B------:R-:W-:-:S03]  /*1380*/  FADD R10, -R10, 1 ;  /* 0x3f8000000a0a7421 */ /* 0x000fc60000000100 */
[----:B------:R-:W-:Y:S01]  /*1390*/  LEA.HI.X.SX32 R11, R11, R2, 0x1, P0 ;  /* 0x000000020b0b7211 */ /* 0x000fe200000f0eff */
[----:B------:R-:W-:Y:S01]  /*13a0*/  FFMA R15, R10, R15, R3 ;  /* 0x0000000f0a0f7223 */ /* 0x000fe20000000003 */
[----:B0-----:R-:W-:-:S03]  /*13b0*/  LEA R2, P0, R0, UR6, 0x2 ;  /* 0x0000000600027c11 */ /* 0x001fc6000f8010ff */
[----:B------:R-:W-:Y:S01]  /*13c0*/  FMUL R15, R8, R15 ;  /* 0x0000000f080f7220 */ /* 0x000fe20000400000 */
[----:B------:R-:W-:-:S05]  /*13d0*/  LEA.HI.X R3, R0, UR7, R11, 0x2, P0 ;  /* 0x0000000700037c11 */ /* 0x000fca00080f140b */
[----:B------:R-:W-:Y:S01]  /*13e0*/  REDG.E.ADD.F32.FTZ.RN.STRONG.GPU desc[UR4][R2.64], R15 ;  /* 0x0000000f020079a6 */ /* 0x000fe2000c12f304 */
[----:B------:R-:W-:Y:S05]  /*13f0*/  EXIT ;  /* 0x000000000000794d */ /* 0x000fea0003800000 */
.L_x_0:
[----:B------:R-:W-:-:S00]  /*1400*/  BRA `(.L_x_0) ;  /* 0xfffffffc00fc7947 */ /* 0x000fc0000383ffff */
[----:B------:R-:W-:-:S00]  /*1410*/  NOP ;  /* 0x0000000000007918 */ /* 0x000fc00000000000 */
        /* <DEDUP_REMOVED lines=14> */
.L_x_1:


//--------------------- .nv.shared.reserved.0     --------------------------
	.section	.nv.shared.reserved.0,"aw",@nobits
	.weak		__nv_reservedSMEM_offset_0_alias
	.size		__nv_reservedSMEM_offset_0_alias, 0, 64
	.other		__nv_reservedSMEM_offset_0_alias,@"STO_CUDA_RESERVED_SHARED STV_DEFAULT"
__nv_reservedSMEM_offset_0_alias:
	.zero		0
	.zero		64


//--------------------- .nv.constant0._Z29deformable_aggregation_kerneliPfPKfPKiS3_S1_S1_iiiiiiii --------------------------
	.section	.nv.constant0._Z29deformable_aggregation_kerneliPfPKfPKiS3_S1_S1_iiiiiiii,"a",@progbits
	.sectionflags	@""
	.align	4
.nv.constant0._Z29deformable_aggregation_kerneliPfPKfPKiS3_S1_S1_iiiiiiii:
	.zero		984


//--------------------- SYMBOLS --------------------------

	.type		.nv.reservedSmem.offset0,@object
	.size		.nv.reservedSmem.offset0,0x4
